//
// Generated by NVIDIA NVVM Compiler
//
// Compiler Build ID: CL-36424714
// Cuda compilation tools, release 13.0, V13.0.88
// Based on NVVM 20.0.0
//

.version 9.0
.target sm_100
.address_size 64

	// .globl	_Z10matrix_mulPiS_S_

.visible .entry _Z10matrix_mulPiS_S_(
	.param .u64 .ptr .align 1 _Z10matrix_mulPiS_S__param_0,
	.param .u64 .ptr .align 1 _Z10matrix_mulPiS_S__param_1,
	.param .u64 .ptr .align 1 _Z10matrix_mulPiS_S__param_2
)
{
	.reg .pred 	%p<2>;
	.reg .b32 	%r<67>;
	.reg .b64 	%rd<20>;

	ld.param.u64 	%rd6, [_Z10matrix_mulPiS_S__param_0];
	ld.param.u64 	%rd7, [_Z10matrix_mulPiS_S__param_1];
	ld.param.u64 	%rd5, [_Z10matrix_mulPiS_S__param_2];
	cvta.to.global.u64 	%rd8, %rd7;
	cvta.to.global.u64 	%rd9, %rd6;
	mov.u32 	%r10, %ctaid.y;
	mov.u32 	%r11, %ntid.y;
	mov.u32 	%r12, %tid.y;
	mad.lo.s32 	%r1, %r10, %r11, %r12;
	mov.u32 	%r13, %ctaid.x;
	mov.u32 	%r14, %ntid.x;
	mov.u32 	%r15, %tid.x;
	mad.lo.s32 	%r2, %r13, %r14, %r15;
	mul.wide.u32 	%rd10, %r11, %r10;
	cvt.u64.u32 	%rd11, %r12;
	add.s64 	%rd12, %rd10, %rd11;
	mad.lo.s64 	%rd13, %rd12, 40000, %rd9;
	add.s64 	%rd19, %rd13, 32;
	add.s64 	%rd2, %rd8, 320000;
	mov.b32 	%r65, 0;
	mov.u32 	%r64, %r2;
	mov.u32 	%r66, %r65;
$L__BB0_1:
	mul.wide.s32 	%rd14, %r64, 4;
	add.s64 	%rd15, %rd2, %rd14;
	ld.global.u32 	%r16, [%rd19+-32];
	ld.global.u32 	%r17, [%rd15+-320000];
	mad.lo.s32 	%r18, %r17, %r16, %r66;
	ld.global.u32 	%r19, [%rd19+-28];
	ld.global.u32 	%r20, [%rd15+-280000];
	mad.lo.s32 	%r21, %r20, %r19, %r18;
	ld.global.u32 	%r22, [%rd19+-24];
	ld.global.u32 	%r23, [%rd15+-240000];
	mad.lo.s32 	%r24, %r23, %r22, %r21;
	ld.global.u32 	%r25, [%rd19+-20];
	ld.global.u32 	%r26, [%rd15+-200000];
	mad.lo.s32 	%r27, %r26, %r25, %r24;
	ld.global.u32 	%r28, [%rd19+-16];
	ld.global.u32 	%r29, [%rd15+-160000];
	mad.lo.s32 	%r30, %r29, %r28, %r27;
	ld.global.u32 	%r31, [%rd19+-12];
	ld.global.u32 	%r32, [%rd15+-120000];
	mad.lo.s32 	%r33, %r32, %r31, %r30;
	ld.global.u32 	%r34, [%rd19+-8];
	ld.global.u32 	%r35, [%rd15+-80000];
	mad.lo.s32 	%r36, %r35, %r34, %r33;
	ld.global.u32 	%r37, [%rd19+-4];
	ld.global.u32 	%r38, [%rd15+-40000];
	mad.lo.s32 	%r39, %r38, %r37, %r36;
	ld.global.u32 	%r40, [%rd19];
	ld.global.u32 	%r41, [%rd15];
	mad.lo.s32 	%r42, %r41, %r40, %r39;
	ld.global.u32 	%r43, [%rd19+4];
	ld.global.u32 	%r44, [%rd15+40000];
	mad.lo.s32 	%r45, %r44, %r43, %r42;
	ld.global.u32 	%r46, [%rd19+8];
	ld.global.u32 	%r47, [%rd15+80000];
	mad.lo.s32 	%r48, %r47, %r46, %r45;
	ld.global.u32 	%r49, [%rd19+12];
	ld.global.u32 	%r50, [%rd15+120000];
	mad.lo.s32 	%r51, %r50, %r49, %r48;
	ld.global.u32 	%r52, [%rd19+16];
	ld.global.u32 	%r53, [%rd15+160000];
	mad.lo.s32 	%r54, %r53, %r52, %r51;
	ld.global.u32 	%r55, [%rd19+20];
	ld.global.u32 	%r56, [%rd15+200000];
	mad.lo.s32 	%r57, %r56, %r55, %r54;
	ld.global.u32 	%r58, [%rd19+24];
	ld.global.u32 	%r59, [%rd15+240000];
	mad.lo.s32 	%r60, %r59, %r58, %r57;
	ld.global.u32 	%r61, [%rd19+28];
	ld.global.u32 	%r62, [%rd15+280000];
	mad.lo.s32 	%r66, %r62, %r61, %r60;
	add.s32 	%r65, %r65, 16;
	add.s64 	%rd19, %rd19, 64;
	add.s32 	%r64, %r64, 160000;
	setp.ne.s32 	%p1, %r65, 10000;
	@%p1 bra 	$L__BB0_1;
	cvta.to.global.u64 	%rd16, %rd5;
	mad.lo.s32 	%r63, %r1, 10000, %r2;
	mul.wide.s32 	%rd17, %r63, 4;
	add.s64 	%rd18, %rd16, %rd17;
	st.global.u32 	[%rd18], %r66;
	ret;

}


// ===== COMPILED SASS (sm_100) =====

	.target	sm_100

	.elftype	@"ET_EXEC"


//--------------------- .note.nv.tkinfo           --------------------------
	.section	.note.nv.tkinfo,"",@"SHT_NOTE"
	.sectionflags	@"SHF_NOTE_NV_TKINFO"
	.tkinfo
        /*0018*/ 	.word	0x00000002
        /*0030*/ 	.string	""
        /*0030*/ 	.string	"ptxas"
        /*0030*/ 	.string	"Cuda compilation tools, release 13.0, V13.0.88"
        /*0030*/ 	.string	"Build cuda_13.0.r13.0/compiler.36424714_0"
        /*0030*/ 	.string	"-arch sm_100 -m 64 "



//--------------------- .note.nv.cuinfo           --------------------------
	.section	.note.nv.cuinfo,"",@"SHT_NOTE"
	.sectionflags	@"SHF_NOTE_NV_CUINFO"
        /*0018*/ 	.short	0x0002
        /*001a*/ 	.short	0x0064
        /*001c*/ 	.short	0x0082
	.zero		2


//--------------------- .nv.info                  --------------------------
	.section	.nv.info,"",@"SHT_CUDA_INFO"
	.align	4


	//----- nvinfo : EIATTR_REGCOUNT
	.align		4
        /*0000*/ 	.byte	0x04, 0x2f
        /*0002*/ 	.short	(.L_1 - .L_0)
	.align		4
.L_0:
        /*0004*/ 	.word	index@(_Z10matrix_mulPiS_S_)
        /*0008*/ 	.word	0x0000001f


	//----- nvinfo : EIATTR_FRAME_SIZE
	.align		4
.L_1:
        /*000c*/ 	.byte	0x04, 0x11
        /*000e*/ 	.short	(.L_3 - .L_2)
	.align		4
.L_2:
        /*0010*/ 	.word	index@(_Z10matrix_mulPiS_S_)
        /*0014*/ 	.word	0x00000000


	//----- nvinfo : EIATTR_MIN_STACK_SIZE
	.align		4
.L_3:
        /*0018*/ 	.byte	0x04, 0x12
        /*001a*/ 	.short	(.L_5 - .L_4)
	.align		4
.L_4:
        /*001c*/ 	.word	index@(_Z10matrix_mulPiS_S_)
        /*0020*/ 	.word	0x00000000
.L_5:


//--------------------- .nv.compat                --------------------------
	.section	.nv.compat,"",@"SHT_CUDA_COMPAT_INFO"
	.align	4
        /*0000*/ 	.byte	0x02, 0x09, 0x00, 0x00, 0x02, 0x02, 0x01, 0x00, 0x02, 0x05, 0x05, 0x00, 0x03, 0x07, 0x01, 0x01
        /*0010*/ 	.byte	0x02, 0x03, 0x00, 0x00, 0x02, 0x06, 0x01, 0x00, 0x04, 0x0b, 0x08, 0x00, 0x09, 0x00, 0x00, 0x00
        /*0020*/ 	.byte	0x00, 0x00, 0x00, 0x00


//--------------------- .nv.info._Z10matrix_mulPiS_S_ --------------------------
	.section	.nv.info._Z10matrix_mulPiS_S_,"",@"SHT_CUDA_INFO"
	.sectionflags	@""
	.align	4


	//----- nvinfo : EIATTR_CUDA_API_VERSION
	.align		4
        /*0000*/ 	.byte	0x04, 0x37
        /*0002*/ 	.short	(.L_7 - .L_6)
.L_6:
        /*0004*/ 	.word	0x00000082


	//----- nvinfo : EIATTR_KPARAM_INFO
	.align		4
.L_7:
        /*0008*/ 	.byte	0x04, 0x17
        /*000a*/ 	.short	(.L_9 - .L_8)
.L_8:
        /*000c*/ 	.word	0x00000000
        /*0010*/ 	.short	0x0002
        /*0012*/ 	.short	0x0010
        /*0014*/ 	.byte	0x00, 0xf5, 0x21, 0x00


	//----- nvinfo : EIATTR_KPARAM_INFO
	.align		4
.L_9:
        /*0018*/ 	.byte	0x04, 0x17
        /*001a*/ 	.short	(.L_11 - .L_10)
.L_10:
        /*001c*/ 	.word	0x00000000
        /*0020*/ 	.short	0x0001
        /*0022*/ 	.short	0x0008
        /*0024*/ 	.byte	0x00, 0xf5, 0x21, 0x00


	//----- nvinfo : EIATTR_KPARAM_INFO
	.align		4
.L_11:
        /*0028*/ 	.byte	0x04, 0x17
        /*002a*/ 	.short	(.L_13 - .L_12)
.L_12:
        /*002c*/ 	.word	0x00000000
        /*0030*/ 	.short	0x0000
        /*0032*/ 	.short	0x0000
        /*0034*/ 	.byte	0x00, 0xf5, 0x21, 0x00


	//----- nvinfo : EIATTR_SPARSE_MMA_MASK
	.align		4
.L_13:
        /*0038*/ 	.byte	0x03, 0x50
        /*003a*/ 	.short	0x0000


	//----- nvinfo : EIATTR_MAXREG_COUNT
	.align		4
        /*003c*/ 	.byte	0x03, 0x1b
        /*003e*/ 	.short	0x00ff


	//----- nvinfo : EIATTR_MERCURY_ISA_VERSION
	.align		4
        /*0040*/ 	.byte	0x03, 0x5f
        /*0042*/ 	.short	0x0101


	//----- nvinfo : EIATTR_VRC_CTA_INIT_COUNT
	.align		4
        /*0044*/ 	.byte	0x02, 0x4a
	.zero		1
	.zero		1


	//----- nvinfo : EIATTR_EXIT_INSTR_OFFSETS
	.align		4
        /*0048*/ 	.byte	0x04, 0x1c
        /*004a*/ 	.short	(.L_15 - .L_14)


	//   ....[0]....
.L_14:
        /*004c*/ 	.word	0x00000540


	//----- nvinfo : EIATTR_CBANK_PARAM_SIZE
	.align		4
.L_15:
        /*0050*/ 	.byte	0x03, 0x19
        /*0052*/ 	.short	0x0018


	//----- nvinfo : EIATTR_PARAM_CBANK
	.align		4
        /*0054*/ 	.byte	0x04, 0x0a
        /*0056*/ 	.short	(.L_17 - .L_16)
	.align		4
.L_16:
        /*0058*/ 	.word	index@(.nv.constant0._Z10matrix_mulPiS_S_)
        /*005c*/ 	.short	0x0380
        /*005e*/ 	.short	0x0018


	//----- nvinfo : EIATTR_SW_WAR
	.align		4
.L_17:
        /*0060*/ 	.byte	0x04, 0x36
        /*0062*/ 	.short	(.L_19 - .L_18)
.L_18:
        /*0064*/ 	.word	0x00000008
.L_19:


//--------------------- .nv.callgraph             --------------------------
	.section	.nv.callgraph,"",@"SHT_CUDA_CALLGRAPH"
	.align	4
	.sectionentsize	8
	.align		4
        /*0000*/ 	.word	0x00000000
	.align		4
        /*0004*/ 	.word	0xffffffff
	.align		4
        /*0008*/ 	.word	0x00000000
	.align		4
        /*000c*/ 	.word	0xfffffffe
	.align		4
        /*0010*/ 	.word	0x00000000
	.align		4
        /*0014*/ 	.word	0xfffffffd
	.align		4
        /*0018*/ 	.word	0x00000000
	.align		4
        /*001c*/ 	.word	0xfffffffc


//--------------------- .text._Z10matrix_mulPiS_S_ --------------------------
	.section	.text._Z10matrix_mulPiS_S_,"ax",@progbits
	.align	128
        .global         _Z10matrix_mulPiS_S_
        .type           _Z10matrix_mulPiS_S_,@function
        .size           _Z10matrix_mulPiS_S_,(.L_x_2 - _Z10matrix_mulPiS_S_)
        .other          _Z10matrix_mulPiS_S_,@"STO_CUDA_ENTRY STV_DEFAULT"
_Z10matrix_mulPiS_S_:
.text._Z10matrix_mulPiS_S_:
[----:B------:R-:W-:Y:S01]  /*0000*/  LDC R1, c[0x0][0x37c] ;  /* 0x0000df00ff017b82 */ /* 0x000fe20000000800 */
[----:B------:R-:W0:Y:S07]  /*0010*/  S2R R2, SR_TID.Y ;  /* 0x0000000000027919 */ /* 0x000e2e0000002200 */
[----:B------:R-:W0:Y:S01]  /*0020*/  S2UR UR4, SR_CTAID.Y ;  /* 0x00000000000479c3 */ /* 0x000e220000002600 */
[----:B------:R-:W-:Y:S01]  /*0030*/  HFMA2 R3, -RZ, RZ, 0, 0 ;  /* 0x00000000ff037431 */ /* 0x000fe200000001ff */
[----:B------:R-:W1:Y:S01]  /*0040*/  LDCU.64 UR6, c[0x0][0x388] ;  /* 0x00007100ff0677ac */ /* 0x000e620008000a00 */
[----:B------:R-:W2:Y:S01]  /*0050*/  S2R R11, SR_TID.X ;  /* 0x00000000000b7919 */ /* 0x000ea20000002100 */
[----:B------:R-:W-:Y:S01]  /*0060*/  MOV R14, RZ ;  /* 0x000000ff000e7202 */ /* 0x000fe20000000f00 */
[----:B------:R-:W3:Y:S03]  /*0070*/  LDCU.64 UR8, c[0x0][0x358] ;  /* 0x00006b00ff0877ac */ /* 0x000ee60008000a00 */
[----:B------:R-:W0:Y:S08]  /*0080*/  LDC R7, c[0x0][0x364] ;  /* 0x0000d900ff077b82 */ /* 0x000e300000000800 */
[----:B------:R-:W4:Y:S01]  /*0090*/  LDC.64 R8, c[0x0][0x380] ;  /* 0x0000e000ff087b82 */ /* 0x000f220000000a00 */
[----:B-1----:R-:W-:-:S07]  /*00a0*/  UIADD3 UR5, UP0, UPT, UR6, 0x4e200, URZ ;  /* 0x0004e20006057890 */ /* 0x002fce000ff1e0ff */
[----:B------:R-:W2:Y:S01]  /*00b0*/  S2UR UR10, SR_CTAID.X ;  /* 0x00000000000a79c3 */ /* 0x000ea20000002500 */
[----:B------:R-:W-:-:S07]  /*00c0*/  UIADD3.X UR6, UPT, UPT, URZ, UR7, URZ, UP0, !UPT ;  /* 0x00000007ff067290 */ /* 0x000fce00087fe4ff */
[----:B------:R-:W2:Y:S01]  /*00d0*/  LDC R0, c[0x0][0x360] ;  /* 0x0000d800ff007b82 */ /* 0x000ea20000000800 */
[----:B0-----:R-:W-:-:S04]  /*00e0*/  IMAD.WIDE.U32 R4, R7, UR4, R2 ;  /* 0x0000000407047c25 */ /* 0x001fc8000f8e0002 */
[----:B------:R-:W-:Y:S02]  /*00f0*/  IMAD R5, R5, 0x9c40, RZ ;  /* 0x00009c4005057824 */ /* 0x000fe400078e02ff */
[----:B------:R-:W-:Y:S01]  /*0100*/  IMAD R7, R7, UR4, R2 ;  /* 0x0000000407077c24 */ /* 0x000fe2000f8e0202 */
[----:B------:R-:W-:Y:S01]  /*0110*/  UMOV UR4, URZ ;  /* 0x000000ff00047c82 */ /* 0x000fe20008000000 */
[----:B----4-:R-:W-:-:S03]  /*0120*/  IMAD.WIDE.U32 R8, R4, 0x9c40, R8 ;  /* 0x00009c4004087825 */ /* 0x010fc600078e0008 */
[----:B------:R-:W-:-:S04]  /*0130*/  IADD3 R4, P0, PT, R8, 0x20, RZ ;  /* 0x0000002008047810 */ /* 0x000fc80007f1e0ff */
[----:B------:R-:W-:Y:S01]  /*0140*/  IADD3.X R5, PT, PT, R9, R5, RZ, P0, !PT ;  /* 0x0000000509057210 */ /* 0x000fe200007fe4ff */
[----:B--2---:R-:W-:-:S05]  /*0150*/  IMAD R0, R0, UR10, R11 ;  /* 0x0000000a00007c24 */ /* 0x004fca000f8e020b */
[----:B---3--:R-:W-:-:S07]  /*0160*/  MOV R6, R0 ;  /* 0x0000000000067202 */ /* 0x008fce0000000f00 */
.L_x_0:
[----:B------:R-:W-:Y:S01]  /*0170*/  MOV R2, UR5 ;  /* 0x0000000500027c02 */ /* 0x000fe20008000f00 */
[----:B------:R-:W2:Y:S01]  /*0180*/  LDG.E R15, desc[UR8][R4.64+-0x20] ;  /* 0xffffe008040f7981 */ /* 0x000ea2000c1e1900 */
[----:B------:R-:W-:-:S03]  /*0190*/  MOV R3, UR6 ;  /* 0x0000000600037c02 */ /* 0x000fc60008000f00 */
[----:B------:R-:W3:Y:S01]  /*01a0*/  LDG.E R24, desc[UR8][R4.64+-0x1c] ;  /* 0xffffe40804187981 */ /* 0x000ee2000c1e1900 */
[----:B------:R-:W-:-:S03]  /*01b0*/  IMAD.WIDE R2, R6, 0x4, R2 ;  /* 0x0000000406027825 */ /* 0x000fc600078e0202 */
[----:B------:R-:W4:Y:S04]  /*01c0*/  LDG.E R19, desc[UR8][R4.64+-0x18] ;  /* 0xffffe80804137981 */ /* 0x000f28000c1e1900 */
[----:B------:R-:W2:Y:S04]  /*01d0*/  LDG.E R16, desc[UR8][R2.64+-0x4e200] ;  /* 0xfb1e000802107981 */ /* 0x000ea8000c1e1900 */
[----:B------:R-:W3:Y:S04]  /*01e0*/  LDG.E R25, desc[UR8][R2.64+-0x445c0] ;  /* 0xfbba400802197981 */ /* 0x000ee8000c1e1900 */
[----:B------:R-:W4:Y:S04]  /*01f0*/  LDG.E R18, desc[UR8][R2.64+-0x3a980] ;  /* 0xfc56800802127981 */ /* 0x000f28000c1e1900 */
[----:B------:R-:W5:Y:S04]  /*0200*/  LDG.E R20, desc[UR8][R4.64+-0x14] ;  /* 0xffffec0804147981 */ /* 0x000f68000c1e1900 */
        /* <DEDUP_REMOVED lines=11> */
[----:B------:R-:W5:Y:S01]  /*02c0*/  LDG.E R26, desc[UR8][R4.64+0x1c] ;  /* 0x00001c08041a7981 */ /* 0x000f62000c1e1900 */
[----:B--2---:R-:W-:-:S03]  /*02d0*/  IMAD R15, R15, R16, R14 ;  /* 0x000000100f0f7224 */ /* 0x004fc600078e020e */
[----:B------:R-:W2:Y:S01]  /*02e0*/  LDG.E R16, desc[UR8][R4.64] ;  /* 0x0000000804107981 */ /* 0x000ea2000c1e1900 */
[----:B---3--:R-:W-:-:S03]  /*02f0*/  IMAD R24, R24, R25, R15 ;  /* 0x0000001918187224 */ /* 0x008fc600078e020f */
[----:B------:R-:W3:Y:S01]  /*0300*/  LDG.E R14, desc[UR8][R4.64+0x4] ;  /* 0x00000408040e7981 */ /* 0x000ee2000c1e1900 */
[----:B----4-:R-:W-:-:S03]  /*0310*/  IMAD R24, R19, R18, R24 ;  /* 0x0000001213187224 */ /* 0x010fc600078e0218 */
[----:B------:R-:W3:Y:S04]  /*0320*/  LDG.E R15, desc[UR8][R2.64+0x9c40] ;  /* 0x009c4008020f7981 */ /* 0x000ee8000c1e1900 */
[----:B------:R-:W4:Y:S01]  /*0330*/  LDG.E R18, desc[UR8][R4.64+0x8] ;  /* 0x0000080804127981 */ /* 0x000f22000c1e1900 */
[----:B-----5:R-:W-:-:S03]  /*0340*/  IMAD R24, R20, R21, R24 ;  /* 0x0000001514187224 */ /* 0x020fc600078e0218 */
[----:B------:R-:W4:Y:S04]  /*0350*/  LDG.E R19, desc[UR8][R2.64+0x13880] ;  /* 0x0138800802137981 */ /* 0x000f28000c1e1900 */
[----:B------:R-:W5:Y:S01]  /*0360*/  LDG.E R20, desc[UR8][R4.64+0xc] ;  /* 0x00000c0804147981 */ /* 0x000f62000c1e1900 */
[----:B------:R-:W-:-:S03]  /*0370*/  IMAD R24, R22, R23, R24 ;  /* 0x0000001716187224 */ /* 0x000fc600078e0218 */
[----:B------:R-:W5:Y:S04]  /*0380*/  LDG.E R21, desc[UR8][R2.64+0x1d4c0] ;  /* 0x01d4c00802157981 */ /* 0x000f68000c1e1900 */
[----:B------:R-:W5:Y:S04]  /*0390*/  LDG.E R22, desc[UR8][R4.64+0x10] ;  /* 0x0000100804167981 */ /* 0x000f68000c1e1900 */
[----:B------:R-:W5:Y:S01]  /*03a0*/  LDG.E R23, desc[UR8][R2.64+0x27100] ;  /* 0x0271000802177981 */ /* 0x000f62000c1e1900 */
[----:B------:R-:W-:-:S03]  /*03b0*/  IMAD R28, R12, R13, R24 ;  /* 0x0000000d0c1c7224 */ /* 0x000fc600078e0218 */
[----:B------:R-:W5:Y:S04]  /*03c0*/  LDG.E R24, desc[UR8][R4.64+0x14] ;  /* 0x0000140804187981 */ /* 0x000f68000c1e1900 */
[----:B------:R-:W5:Y:S04]  /*03d0*/  LDG.E R25, desc[UR8][R2.64+0x30d40] ;  /* 0x030d400802197981 */ /* 0x000f68000c1e1900 */
[----:B------:R0:W5:Y:S04]  /*03e0*/  LDG.E R13, desc[UR8][R4.64+0x18] ;  /* 0x00001808040d7981 */ /* 0x000168000c1e1900 */
[----:B------:R-:W5:Y:S01]  /*03f0*/  LDG.E R12, desc[UR8][R2.64+0x3a980] ;  /* 0x03a98008020c7981 */ /* 0x000f62000c1e1900 */
[----:B------:R-:W-:-:S04]  /*0400*/  IMAD R8, R9, R8, R28 ;  /* 0x0000000809087224 */ /* 0x000fc800078e021c */
[----:B------:R-:W-:Y:S01]  /*0410*/  IMAD R8, R10, R11, R8 ;  /* 0x0000000b0a087224 */ /* 0x000fe200078e0208 */
[----:B------:R-:W-:-:S04]  /*0420*/  UIADD3 UR4, UPT, UPT, UR4, 0x10, URZ ;  /* 0x0000001004047890 */ /* 0x000fc8000fffe0ff */
[----:B------:R-:W-:Y:S01]  /*0430*/  UISETP.NE.AND UP0, UPT, UR4, 0x2710, UPT ;  /* 0x000027100400788c */ /* 0x000fe2000bf05270 */
[----:B0-----:R-:W-:Y:S02]  /*0440*/  IADD3 R4, P0, PT, R4, 0x40, RZ ;  /* 0x0000004004047810 */ /* 0x001fe40007f1e0ff */
[----:B------:R-:W-:Y:S02]  /*0450*/  IADD3 R6, PT, PT, R6, 0x27100, RZ ;  /* 0x0002710006067810 */ /* 0x000fe40007ffe0ff */
[----:B------:R-:W-:Y:S01]  /*0460*/  IADD3.X R5, PT, PT, RZ, R5, RZ, P0, !PT ;  /* 0x00000005ff057210 */ /* 0x000fe200007fe4ff */
[----:B--2---:R-:W-:-:S04]  /*0470*/  IMAD R8, R16, R17, R8 ;  /* 0x0000001110087224 */ /* 0x004fc800078e0208 */
[----:B---3--:R-:W-:-:S04]  /*0480*/  IMAD R8, R14, R15, R8 ;  /* 0x0000000f0e087224 */ /* 0x008fc800078e0208 */
[----:B----4-:R-:W-:-:S04]  /*0490*/  IMAD R8, R18, R19, R8 ;  /* 0x0000001312087224 */ /* 0x010fc800078e0208 */
[----:B-----5:R-:W-:-:S04]  /*04a0*/  IMAD R8, R20, R21, R8 ;  /* 0x0000001514087224 */ /* 0x020fc800078e0208 */
[----:B------:R-:W-:-:S04]  /*04b0*/  IMAD R8, R22, R23, R8 ;  /* 0x0000001716087224 */ /* 0x000fc800078e0208 */
[----:B------:R-:W-:-:S04]  /*04c0*/  IMAD R8, R24, R25, R8 ;  /* 0x0000001918087224 */ /* 0x000fc800078e0208 */
[----:B------:R-:W-:-:S04]  /*04d0*/  IMAD R8, R13, R12, R8 ;  /* 0x0000000c0d087224 */ /* 0x000fc800078e0208 */
[----:B------:R-:W-:Y:S01]  /*04e0*/  IMAD R14, R26, R27, R8 ;  /* 0x0000001b1a0e7224 */ /* 0x000fe200078e0208 */
[----:B------:R-:W-:Y:S06]  /*04f0*/  BRA.U UP0, `(.L_x_0) ;  /* 0xfffffffd001c7547 */ /* 0x000fec000b83ffff */
[----:B------:R-:W0:Y:S01]  /*0500*/  LDC.64 R2, c[0x0][0x390] ;  /* 0x0000e400ff027b82 */ /* 0x000e220000000a00 */
[----:B------:R-:W-:-:S04]  /*0510*/  IMAD R7, R7, 0x2710, R0 ;  /* 0x0000271007077824 */ /* 0x000fc800078e0200 */
[----:B0-----:R-:W-:-:S05]  /*0520*/  IMAD.WIDE R2, R7, 0x4, R2 ;  /* 0x0000000407027825 */ /* 0x001fca00078e0202 */
[----:B------:R-:W-:Y:S01]  /*0530*/  STG.E desc[UR8][R2.64], R14 ;  /* 0x0000000e02007986 */ /* 0x000fe2000c101908 */
[----:B------:R-:W-:Y:S05]  /*0540*/  EXIT ;  /* 0x000000000000794d */ /* 0x000fea0003800000 */
.L_x_1:
[----:B------:R-:W-:-:S00]  /*0550*/  BRA `(.L_x_1) ;  /* 0xfffffffc00fc7947 */ /* 0x000fc0000383ffff */
[----:B------:R-:W-:-:S00]  /*0560*/  NOP ;  /* 0x0000000000007918 */ /* 0x000fc00000000000 */
        /* <DEDUP_REMOVED lines=9> */
.L_x_2:


//--------------------- .nv.shared.reserved.0     --------------------------
	.section	.nv.shared.reserved.0,"aw",@nobits
	.weak		__nv_reservedSMEM_offset_0_alias
	.size		__nv_reservedSMEM_offset_0_alias, 0, 64
	.other		__nv_reservedSMEM_offset_0_alias,@"STO_CUDA_RESERVED_SHARED STV_DEFAULT"
__nv_reservedSMEM_offset_0_alias:
	.zero		0
	.zero		64


//--------------------- .nv.constant0._Z10matrix_mulPiS_S_ --------------------------
	.section	.nv.constant0._Z10matrix_mulPiS_S_,"a",@progbits
	.sectionflags	@""
	.align	4
.nv.constant0._Z10matrix_mulPiS_S_:
	.zero		920


//--------------------- SYMBOLS --------------------------

	.type		.nv.reservedSmem.offset0,@object
	.size		.nv.reservedSmem.offset0,0x4
